//
// Generated by NVIDIA NVVM Compiler
//
// Compiler Build ID: CL-36424714
// Cuda compilation tools, release 13.0, V13.0.88
// Based on NVVM 20.0.0
//

.version 9.0
.target sm_100
.address_size 64

	// .globl	_Z3addPiS_S_i

.visible .entry _Z3addPiS_S_i(
	.param .u64 .ptr .align 1 _Z3addPiS_S_i_param_0,
	.param .u64 .ptr .align 1 _Z3addPiS_S_i_param_1,
	.param .u64 .ptr .align 1 _Z3addPiS_S_i_param_2,
	.param .u32 _Z3addPiS_S_i_param_3
)
{
	.reg .b32 	%r<9>;
	.reg .b64 	%rd<11>;

	ld.param.u64 	%rd1, [_Z3addPiS_S_i_param_0];
	ld.param.u64 	%rd2, [_Z3addPiS_S_i_param_1];
	ld.param.u64 	%rd3, [_Z3addPiS_S_i_param_2];
	ld.param.u32 	%r1, [_Z3addPiS_S_i_param_3];
	cvta.to.global.u64 	%rd4, %rd3;
	cvta.to.global.u64 	%rd5, %rd2;
	cvta.to.global.u64 	%rd6, %rd1;
	mov.u32 	%r2, %tid.x;
	mov.u32 	%r3, %ntid.x;
	mov.u32 	%r4, %ctaid.x;
	mad.lo.s32 	%r5, %r3, %r4, %r2;
	mul.wide.s32 	%rd7, %r5, 4;
	add.s64 	%rd8, %rd6, %rd7;
	ld.global.u32 	%r6, [%rd8];
	add.s64 	%rd9, %rd5, %rd7;
	ld.global.u32 	%r7, [%rd9];
	mad.lo.s32 	%r8, %r6, %r1, %r7;
	add.s64 	%rd10, %rd4, %rd7;
	st.global.u32 	[%rd10], %r8;
	ret;

}


// ===== COMPILED SASS (sm_100) =====

	.target	sm_100

	.elftype	@"ET_EXEC"


//--------------------- .note.nv.tkinfo           --------------------------
	.section	.note.nv.tkinfo,"",@"SHT_NOTE"
	.sectionflags	@"SHF_NOTE_NV_TKINFO"
	.tkinfo
        /*0018*/ 	.word	0x00000002
        /*0030*/ 	.string	""
        /*0030*/ 	.string	"ptxas"
        /*0030*/ 	.string	"Cuda compilation tools, release 13.0, V13.0.88"
        /*0030*/ 	.string	"Build cuda_13.0.r13.0/compiler.36424714_0"
        /*0030*/ 	.string	"-arch sm_100 -m 64 "



//--------------------- .note.nv.cuinfo           --------------------------
	.section	.note.nv.cuinfo,"",@"SHT_NOTE"
	.sectionflags	@"SHF_NOTE_NV_CUINFO"
        /*0018*/ 	.short	0x0002
        /*001a*/ 	.short	0x0064
        /*001c*/ 	.short	0x0082
	.zero		2


//--------------------- .nv.info                  --------------------------
	.section	.nv.info,"",@"SHT_CUDA_INFO"
	.align	4


	//----- nvinfo : EIATTR_REGCOUNT
	.align		4
        /*0000*/ 	.byte	0x04, 0x2f
        /*0002*/ 	.short	(.L_1 - .L_0)
	.align		4
.L_0:
        /*0004*/ 	.word	index@(_Z3addPiS_S_i)
        /*0008*/ 	.word	0x0000000c


	//----- nvinfo : EIATTR_FRAME_SIZE
	.align		4
.L_1:
        /*000c*/ 	.byte	0x04, 0x11
        /*000e*/ 	.short	(.L_3 - .L_2)
	.align		4
.L_2:
        /*0010*/ 	.word	index@(_Z3addPiS_S_i)
        /*0014*/ 	.word	0x00000000


	//----- nvinfo : EIATTR_MIN_STACK_SIZE
	.align		4
.L_3:
        /*0018*/ 	.byte	0x04, 0x12
        /*001a*/ 	.short	(.L_5 - .L_4)
	.align		4
.L_4:
        /*001c*/ 	.word	index@(_Z3addPiS_S_i)
        /*0020*/ 	.word	0x00000000
.L_5:


//--------------------- .nv.compat                --------------------------
	.section	.nv.compat,"",@"SHT_CUDA_COMPAT_INFO"
	.align	4
        /*0000*/ 	.byte	0x02, 0x09, 0x00, 0x00, 0x02, 0x02, 0x01, 0x00, 0x02, 0x05, 0x05, 0x00, 0x03, 0x07, 0x01, 0x01
        /*0010*/ 	.byte	0x02, 0x03, 0x00, 0x00, 0x02, 0x06, 0x01, 0x00, 0x04, 0x0b, 0x08, 0x00, 0x09, 0x00, 0x00, 0x00
        /*0020*/ 	.byte	0x00, 0x00, 0x00, 0x00


//--------------------- .nv.info._Z3addPiS_S_i    --------------------------
	.section	.nv.info._Z3addPiS_S_i,"",@"SHT_CUDA_INFO"
	.sectionflags	@""
	.align	4


	//----- nvinfo : EIATTR_CUDA_API_VERSION
	.align		4
        /*0000*/ 	.byte	0x04, 0x37
        /*0002*/ 	.short	(.L_7 - .L_6)
.L_6:
        /*0004*/ 	.word	0x00000082


	//----- nvinfo : EIATTR_KPARAM_INFO
	.align		4
.L_7:
        /*0008*/ 	.byte	0x04, 0x17
        /*000a*/ 	.short	(.L_9 - .L_8)
.L_8:
        /*000c*/ 	.word	0x00000000
        /*0010*/ 	.short	0x0003
        /*0012*/ 	.short	0x0018
        /*0014*/ 	.byte	0x00, 0xf0, 0x11, 0x00


	//----- nvinfo : EIATTR_KPARAM_INFO
	.align		4
.L_9:
        /*0018*/ 	.byte	0x04, 0x17
        /*001a*/ 	.short	(.L_11 - .L_10)
.L_10:
        /*001c*/ 	.word	0x00000000
        /*0020*/ 	.short	0x0002
        /*0022*/ 	.short	0x0010
        /*0024*/ 	.byte	0x00, 0xf5, 0x21, 0x00


	//----- nvinfo : EIATTR_KPARAM_INFO
	.align		4
.L_11:
        /*0028*/ 	.byte	0x04, 0x17
        /*002a*/ 	.short	(.L_13 - .L_12)
.L_12:
        /*002c*/ 	.word	0x00000000
        /*0030*/ 	.short	0x0001
        /*0032*/ 	.short	0x0008
        /*0034*/ 	.byte	0x00, 0xf5, 0x21, 0x00


	//----- nvinfo : EIATTR_KPARAM_INFO
	.align		4
.L_13:
        /*0038*/ 	.byte	0x04, 0x17
        /*003a*/ 	.short	(.L_15 - .L_14)
.L_14:
        /*003c*/ 	.word	0x00000000
        /*0040*/ 	.short	0x0000
        /*0042*/ 	.short	0x0000
        /*0044*/ 	.byte	0x00, 0xf5, 0x21, 0x00


	//----- nvinfo : EIATTR_SPARSE_MMA_MASK
	.align		4
.L_15:
        /*0048*/ 	.byte	0x03, 0x50
        /*004a*/ 	.short	0x0000


	//----- nvinfo : EIATTR_MAXREG_COUNT
	.align		4
        /*004c*/ 	.byte	0x03, 0x1b
        /*004e*/ 	.short	0x00ff


	//----- nvinfo : EIATTR_MERCURY_ISA_VERSION
	.align		4
        /*0050*/ 	.byte	0x03, 0x5f
        /*0052*/ 	.short	0x0101


	//----- nvinfo : EIATTR_VRC_CTA_INIT_COUNT
	.align		4
        /*0054*/ 	.byte	0x02, 0x4a
	.zero		1
	.zero		1


	//----- nvinfo : EIATTR_EXIT_INSTR_OFFSETS
	.align		4
        /*0058*/ 	.byte	0x04, 0x1c
        /*005a*/ 	.short	(.L_17 - .L_16)


	//   ....[0]....
.L_16:
        /*005c*/ 	.word	0x00000110


	//----- nvinfo : EIATTR_CBANK_PARAM_SIZE
	.align		4
.L_17:
        /*0060*/ 	.byte	0x03, 0x19
        /*0062*/ 	.short	0x001c


	//----- nvinfo : EIATTR_PARAM_CBANK
	.align		4
        /*0064*/ 	.byte	0x04, 0x0a
        /*0066*/ 	.short	(.L_19 - .L_18)
	.align		4
.L_18:
        /*0068*/ 	.word	index@(.nv.constant0._Z3addPiS_S_i)
        /*006c*/ 	.short	0x0380
        /*006e*/ 	.short	0x001c


	//----- nvinfo : EIATTR_SW_WAR
	.align		4
.L_19:
        /*0070*/ 	.byte	0x04, 0x36
        /*0072*/ 	.short	(.L_21 - .L_20)
.L_20:
        /*0074*/ 	.word	0x00000008
.L_21:


//--------------------- .nv.callgraph             --------------------------
	.section	.nv.callgraph,"",@"SHT_CUDA_CALLGRAPH"
	.align	4
	.sectionentsize	8
	.align		4
        /*0000*/ 	.word	0x00000000
	.align		4
        /*0004*/ 	.word	0xffffffff
	.align		4
        /*0008*/ 	.word	0x00000000
	.align		4
        /*000c*/ 	.word	0xfffffffe
	.align		4
        /*0010*/ 	.word	0x00000000
	.align		4
        /*0014*/ 	.word	0xfffffffd
	.align		4
        /*0018*/ 	.word	0x00000000
	.align		4
        /*001c*/ 	.word	0xfffffffc


//--------------------- .text._Z3addPiS_S_i       --------------------------
	.section	.text._Z3addPiS_S_i,"ax",@progbits
	.align	128
        .global         _Z3addPiS_S_i
        .type           _Z3addPiS_S_i,@function
        .size           _Z3addPiS_S_i,(.L_x_1 - _Z3addPiS_S_i)
        .other          _Z3addPiS_S_i,@"STO_CUDA_ENTRY STV_DEFAULT"
_Z3addPiS_S_i:
.text._Z3addPiS_S_i:
[----:B------:R-:W-:Y:S01]  /*0000*/  LDC R1, c[0x0][0x37c] ;  /* 0x0000df00ff017b82 */ /* 0x000fe20000000800 */
[----:B------:R-:W0:Y:S07]  /*0010*/  S2R R9, SR_TID.X ;  /* 0x0000000000097919 */ /* 0x000e2e0000002100 */
[----:B------:R-:W1:Y:S01]  /*0020*/  LDC.64 R2, c[0x0][0x380] ;  /* 0x0000e000ff027b82 */ /* 0x000e620000000a00 */
[----:B------:R-:W0:Y:S01]  /*0030*/  LDCU UR6, c[0x0][0x360] ;  /* 0x00006c00ff0677ac */ /* 0x000e220008000800 */
[----:B------:R-:W0:Y:S01]  /*0040*/  S2R R0, SR_CTAID.X ;  /* 0x0000000000007919 */ /* 0x000e220000002500 */
[----:B------:R-:W2:Y:S05]  /*0050*/  LDCU.64 UR4, c[0x0][0x358] ;  /* 0x00006b00ff0477ac */ /* 0x000eaa0008000a00 */
[----:B------:R-:W3:Y:S08]  /*0060*/  LDC.64 R4, c[0x0][0x388] ;  /* 0x0000e200ff047b82 */ /* 0x000ef00000000a00 */
[----:B------:R-:W4:Y:S01]  /*0070*/  LDC.64 R6, c[0x0][0x390] ;  /* 0x0000e400ff067b82 */ /* 0x000f220000000a00 */
[----:B0-----:R-:W-:Y:S01]  /*0080*/  IMAD R9, R0, UR6, R9 ;  /* 0x0000000600097c24 */ /* 0x001fe2000f8e0209 */
[----:B------:R-:W0:Y:S03]  /*0090*/  LDCU UR6, c[0x0][0x398] ;  /* 0x00007300ff0677ac */ /* 0x000e260008000800 */
[----:B-1----:R-:W-:-:S04]  /*00a0*/  IMAD.WIDE R2, R9, 0x4, R2 ;  /* 0x0000000409027825 */ /* 0x002fc800078e0202 */
[C---:B---3--:R-:W-:Y:S02]  /*00b0*/  IMAD.WIDE R4, R9.reuse, 0x4, R4 ;  /* 0x0000000409047825 */ /* 0x048fe400078e0204 */
[----:B--2---:R-:W0:Y:S04]  /*00c0*/  LDG.E R2, desc[UR4][R2.64] ;  /* 0x0000000402027981 */ /* 0x004e28000c1e1900 */
[----:B------:R-:W0:Y:S01]  /*00d0*/  LDG.E R5, desc[UR4][R4.64] ;  /* 0x0000000404057981 */ /* 0x000e22000c1e1900 */
[----:B----4-:R-:W-:-:S04]  /*00e0*/  IMAD.WIDE R6, R9, 0x4, R6 ;  /* 0x0000000409067825 */ /* 0x010fc800078e0206 */
[----:B0-----:R-:W-:-:S05]  /*00f0*/  IMAD R9, R2, UR6, R5 ;  /* 0x0000000602097c24 */ /* 0x001fca000f8e0205 */
[----:B------:R-:W-:Y:S01]  /*0100*/  STG.E desc[UR4][R6.64], R9 ;  /* 0x0000000906007986 */ /* 0x000fe2000c101904 */
[----:B------:R-:W-:Y:S05]  /*0110*/  EXIT ;  /* 0x000000000000794d */ /* 0x000fea0003800000 */
.L_x_0:
[----:B------:R-:W-:-:S00]  /*0120*/  BRA `(.L_x_0) ;  /* 0xfffffffc00fc7947 */ /* 0x000fc0000383ffff */
[----:B------:R-:W-:-:S00]  /*0130*/  NOP ;  /* 0x0000000000007918 */ /* 0x000fc00000000000 */
        /* <DEDUP_REMOVED lines=12> */
.L_x_1:


//--------------------- .nv.shared.reserved.0     --------------------------
	.section	.nv.shared.reserved.0,"aw",@nobits
	.weak		__nv_reservedSMEM_offset_0_alias
	.size		__nv_reservedSMEM_offset_0_alias, 0, 64
	.other		__nv_reservedSMEM_offset_0_alias,@"STO_CUDA_RESERVED_SHARED STV_DEFAULT"
__nv_reservedSMEM_offset_0_alias:
	.zero		0
	.zero		64


//--------------------- .nv.constant0._Z3addPiS_S_i --------------------------
	.section	.nv.constant0._Z3addPiS_S_i,"a",@progbits
	.sectionflags	@""
	.align	4
.nv.constant0._Z3addPiS_S_i:
	.zero		924


//--------------------- SYMBOLS --------------------------

	.type		.nv.reservedSmem.offset0,@object
	.size		.nv.reservedSmem.offset0,0x4
